//
// Generated by NVIDIA NVVM Compiler
//
// Compiler Build ID: CL-36424714
// Cuda compilation tools, release 13.0, V13.0.88
// Based on NVVM 20.0.0
//

.version 9.0
.target sm_100
.address_size 64

	// .globl	_Z13rando_number_Pi
.extern .func  (.param .b32 func_retval0) vprintf
(
	.param .b64 vprintf_param_0,
	.param .b64 vprintf_param_1
)
;
.global .align 1 .b8 $str[56] = {116, 104, 114, 101, 97, 100, 73, 100, 120, 46, 120, 32, 58, 32, 37, 100, 46, 9, 98, 108, 111, 99, 107, 73, 100, 120, 46, 120, 32, 58, 32, 37, 100, 44, 9, 103, 105, 100, 32, 58, 32, 37, 100, 9, 86, 97, 108, 117, 101, 32, 58, 32, 37, 100, 10};

.visible .entry _Z13rando_number_Pi(
	.param .u64 .ptr .align 1 _Z13rando_number_Pi_param_0
)
{
	.local .align 16 .b8 	__local_depot0[16];
	.reg .b64 	%SP;
	.reg .b64 	%SPL;
	.reg .b32 	%r<8>;
	.reg .b64 	%rd<9>;

	mov.u64 	%SPL, __local_depot0;
	cvta.local.u64 	%SP, %SPL;
	ld.param.u64 	%rd1, [_Z13rando_number_Pi_param_0];
	cvta.to.global.u64 	%rd2, %rd1;
	add.u64 	%rd3, %SP, 0;
	add.u64 	%rd4, %SPL, 0;
	mov.u32 	%r1, %tid.x;
	mov.u32 	%r2, %ctaid.x;
	mov.u32 	%r3, %ntid.x;
	mad.lo.s32 	%r4, %r2, %r3, %r1;
	mul.wide.s32 	%rd5, %r4, 4;
	add.s64 	%rd6, %rd2, %rd5;
	ld.global.u32 	%r5, [%rd6];
	st.local.v4.u32 	[%rd4], {%r1, %r2, %r4, %r5};
	mov.u64 	%rd7, $str;
	cvta.global.u64 	%rd8, %rd7;
	{ // callseq 0, 0
	.param .b64 param0;
	st.param.b64 	[param0], %rd8;
	.param .b64 param1;
	st.param.b64 	[param1], %rd3;
	.param .b32 retval0;
	call.uni (retval0), 
	vprintf, 
	(
	param0, 
	param1
	);
	ld.param.b32 	%r6, [retval0];
	} // callseq 0
	ret;

}


// ===== COMPILED SASS (sm_100) =====

	.target	sm_100

	.elftype	@"ET_EXEC"


//--------------------- .note.nv.tkinfo           --------------------------
	.section	.note.nv.tkinfo,"",@"SHT_NOTE"
	.sectionflags	@"SHF_NOTE_NV_TKINFO"
	.tkinfo
        /*0018*/ 	.word	0x00000002
        /*0030*/ 	.string	""
        /*0030*/ 	.string	"ptxas"
        /*0030*/ 	.string	"Cuda compilation tools, release 13.0, V13.0.88"
        /*0030*/ 	.string	"Build cuda_13.0.r13.0/compiler.36424714_0"
        /*0030*/ 	.string	"-arch sm_100 -m 64 "



//--------------------- .note.nv.cuinfo           --------------------------
	.section	.note.nv.cuinfo,"",@"SHT_NOTE"
	.sectionflags	@"SHF_NOTE_NV_CUINFO"
        /*0018*/ 	.short	0x0002
        /*001a*/ 	.short	0x0064
        /*001c*/ 	.short	0x0082
	.zero		2


//--------------------- .nv.info                  --------------------------
	.section	.nv.info,"",@"SHT_CUDA_INFO"
	.align	4


	//----- nvinfo : EIATTR_REGCOUNT
	.align		4
        /*0000*/ 	.byte	0x04, 0x2f
        /*0002*/ 	.short	(.L_2 - .L_1)
	.align		4
.L_1:
        /*0004*/ 	.word	index@(_Z13rando_number_Pi)
        /*0008*/ 	.word	0x00000018


	//----- nvinfo : EIATTR_FRAME_SIZE
	.align		4
.L_2:
        /*000c*/ 	.byte	0x04, 0x11
        /*000e*/ 	.short	(.L_4 - .L_3)
	.align		4
.L_3:
        /*0010*/ 	.word	index@(_Z13rando_number_Pi)
        /*0014*/ 	.word	0x00000010


	//----- nvinfo : EIATTR_MIN_STACK_SIZE
	.align		4
.L_4:
        /*0018*/ 	.byte	0x04, 0x12
        /*001a*/ 	.short	(.L_6 - .L_5)
	.align		4
.L_5:
        /*001c*/ 	.word	index@(_Z13rando_number_Pi)
        /*0020*/ 	.word	0x00000010
.L_6:


//--------------------- .nv.compat                --------------------------
	.section	.nv.compat,"",@"SHT_CUDA_COMPAT_INFO"
	.align	4
        /*0000*/ 	.byte	0x02, 0x09, 0x00, 0x00, 0x02, 0x02, 0x01, 0x00, 0x02, 0x05, 0x05, 0x00, 0x03, 0x07, 0x01, 0x01
        /*0010*/ 	.byte	0x02, 0x03, 0x00, 0x00, 0x02, 0x06, 0x01, 0x00, 0x04, 0x0b, 0x08, 0x00, 0x09, 0x00, 0x00, 0x00
        /*0020*/ 	.byte	0x00, 0x00, 0x00, 0x00


//--------------------- .nv.info._Z13rando_number_Pi --------------------------
	.section	.nv.info._Z13rando_number_Pi,"",@"SHT_CUDA_INFO"
	.sectionflags	@""
	.align	4


	//----- nvinfo : EIATTR_CUDA_API_VERSION
	.align		4
        /*0000*/ 	.byte	0x04, 0x37
        /*0002*/ 	.short	(.L_8 - .L_7)
.L_7:
        /*0004*/ 	.word	0x00000082


	//----- nvinfo : EIATTR_KPARAM_INFO
	.align		4
.L_8:
        /*0008*/ 	.byte	0x04, 0x17
        /*000a*/ 	.short	(.L_10 - .L_9)
.L_9:
        /*000c*/ 	.word	0x00000000
        /*0010*/ 	.short	0x0000
        /*0012*/ 	.short	0x0000
        /*0014*/ 	.byte	0x00, 0xf5, 0x21, 0x00


	//----- nvinfo : EIATTR_SPARSE_MMA_MASK
	.align		4
.L_10:
        /*0018*/ 	.byte	0x03, 0x50
        /*001a*/ 	.short	0x0000


	//----- nvinfo : EIATTR_MAXREG_COUNT
	.align		4
        /*001c*/ 	.byte	0x03, 0x1b
        /*001e*/ 	.short	0x00ff


	//----- nvinfo : EIATTR_EXTERNS
	.align		4
        /*0020*/ 	.byte	0x04, 0x0f
        /*0022*/ 	.short	(.L_12 - .L_11)


	//   ....[0]....
	.align		4
.L_11:
        /*0024*/ 	.word	index@(vprintf)


	//----- nvinfo : EIATTR_MERCURY_ISA_VERSION
	.align		4
.L_12:
        /*0028*/ 	.byte	0x03, 0x5f
        /*002a*/ 	.short	0x0101


	//----- nvinfo : EIATTR_VRC_CTA_INIT_COUNT
	.align		4
        /*002c*/ 	.byte	0x02, 0x4a
	.zero		1
	.zero		1


	//----- nvinfo : EIATTR_SYSCALL_OFFSETS
	.align		4
        /*0030*/ 	.byte	0x04, 0x46
        /*0032*/ 	.short	(.L_14 - .L_13)


	//   ....[0]....
.L_13:
        /*0034*/ 	.word	0x00000150


	//----- nvinfo : EIATTR_EXIT_INSTR_OFFSETS
	.align		4
.L_14:
        /*0038*/ 	.byte	0x04, 0x1c
        /*003a*/ 	.short	(.L_16 - .L_15)


	//   ....[0]....
.L_15:
        /*003c*/ 	.word	0x00000160


	//----- nvinfo : EIATTR_CBANK_PARAM_SIZE
	.align		4
.L_16:
        /*0040*/ 	.byte	0x03, 0x19
        /*0042*/ 	.short	0x0008


	//----- nvinfo : EIATTR_PARAM_CBANK
	.align		4
        /*0044*/ 	.byte	0x04, 0x0a
        /*0046*/ 	.short	(.L_18 - .L_17)
	.align		4
.L_17:
        /*0048*/ 	.word	index@(.nv.constant0._Z13rando_number_Pi)
        /*004c*/ 	.short	0x0380
        /*004e*/ 	.short	0x0008


	//----- nvinfo : EIATTR_SW_WAR
	.align		4
.L_18:
        /*0050*/ 	.byte	0x04, 0x36
        /*0052*/ 	.short	(.L_20 - .L_19)
.L_19:
        /*0054*/ 	.word	0x00000008
.L_20:


//--------------------- .nv.callgraph             --------------------------
	.section	.nv.callgraph,"",@"SHT_CUDA_CALLGRAPH"
	.align	4
	.sectionentsize	8
	.align		4
        /*0000*/ 	.word	0x00000000
	.align		4
        /*0004*/ 	.word	0xffffffff
	.align		4
        /*0008*/ 	.word	index@(_Z13rando_number_Pi)
	.align		4
        /*000c*/ 	.word	index@(vprintf)
	.align		4
        /*0010*/ 	.word	0x00000000
	.align		4
        /*0014*/ 	.word	0xfffffffe
	.align		4
        /*0018*/ 	.word	0x00000000
	.align		4
        /*001c*/ 	.word	0xfffffffd
	.align		4
        /*0020*/ 	.word	0x00000000
	.align		4
        /*0024*/ 	.word	0xfffffffc


//--------------------- .nv.constant4             --------------------------
	.section	.nv.constant4,"a",@progbits
	.align	8
	.align		8
.nv.constant4:
        /*0000*/ 	.dword	vprintf
	.align		8
        /*0008*/ 	.dword	$str


//--------------------- .text._Z13rando_number_Pi --------------------------
	.section	.text._Z13rando_number_Pi,"ax",@progbits
	.align	128
        .global         _Z13rando_number_Pi
        .type           _Z13rando_number_Pi,@function
        .size           _Z13rando_number_Pi,(.L_x_2 - _Z13rando_number_Pi)
        .other          _Z13rando_number_Pi,@"STO_CUDA_ENTRY STV_DEFAULT"
_Z13rando_number_Pi:
.text._Z13rando_number_Pi:
[----:B------:R-:W0:Y:S01]  /*0000*/  LDC R1, c[0x0][0x37c] ;  /* 0x0000df00ff017b82 */ /* 0x000e220000000800 */
[----:B------:R-:W1:Y:S07]  /*0010*/  S2R R12, SR_TID.X ;  /* 0x00000000000c7919 */ /* 0x000e6e0000002100 */
[----:B------:R-:W2:Y:S01]  /*0020*/  LDC.64 R2, c[0x0][0x380] ;  /* 0x0000e000ff027b82 */ /* 0x000ea20000000a00 */
[----:B------:R-:W3:Y:S01]  /*0030*/  LDCU UR6, c[0x0][0x2fc] ;  /* 0x00005f80ff0677ac */ /* 0x000ee20008000800 */
[----:B0-----:R-:W-:Y:S01]  /*0040*/  VIADD R1, R1, 0xfffffff0 ;  /* 0xfffffff001017836 */ /* 0x001fe20000000000 */
[----:B------:R-:W1:Y:S01]  /*0050*/  S2R R13, SR_CTAID.X ;  /* 0x00000000000d7919 */ /* 0x000e620000002500 */
[----:B------:R-:W1:Y:S01]  /*0060*/  LDCU UR7, c[0x0][0x360] ;  /* 0x00006c00ff0777ac */ /* 0x000e620008000800 */
[----:B------:R-:W0:Y:S01]  /*0070*/  LDCU.64 UR4, c[0x0][0x358] ;  /* 0x00006b00ff0477ac */ /* 0x000e220008000a00 */
[----:B------:R-:W-:Y:S01]  /*0080*/  MOV R0, 0x0 ;  /* 0x0000000000007802 */ /* 0x000fe20000000f00 */
[----:B------:R-:W4:Y:S01]  /*0090*/  LDCU.64 UR8, c[0x4][0x8] ;  /* 0x01000100ff0877ac */ /* 0x000f220008000a00 */
[----:B-1----:R-:W-:-:S04]  /*00a0*/  IMAD R14, R13, UR7, R12 ;  /* 0x000000070d0e7c24 */ /* 0x002fc8000f8e020c */
[----:B--2---:R-:W-:-:S05]  /*00b0*/  IMAD.WIDE R2, R14, 0x4, R2 ;  /* 0x000000040e027825 */ /* 0x004fca00078e0202 */
[----:B0-----:R-:W2:Y:S01]  /*00c0*/  LDG.E R15, desc[UR4][R2.64] ;  /* 0x00000004020f7981 */ /* 0x001ea2000c1e1900 */
[----:B------:R-:W0:Y:S01]  /*00d0*/  LDCU UR4, c[0x0][0x2f8] ;  /* 0x00005f00ff0477ac */ /* 0x000e220008000800 */
[----:B------:R1:W1:Y:S01]  /*00e0*/  LDC.64 R8, c[0x4][R0] ;  /* 0x0100000000087b82 */ /* 0x0002620000000a00 */
[----:B----4-:R-:W-:Y:S01]  /*00f0*/  IMAD.U32 R4, RZ, RZ, UR8 ;  /* 0x00000008ff047e24 */ /* 0x010fe2000f8e00ff */
[----:B------:R-:W-:Y:S02]  /*0100*/  MOV R5, UR9 ;  /* 0x0000000900057c02 */ /* 0x000fe40008000f00 */
[----:B0-----:R-:W-:-:S04]  /*0110*/  IADD3 R6, P0, PT, R1, UR4, RZ ;  /* 0x0000000401067c10 */ /* 0x001fc8000ff1e0ff */
[----:B---3--:R-:W-:Y:S01]  /*0120*/  IADD3.X R7, PT, PT, RZ, UR6, RZ, P0, !PT ;  /* 0x00000006ff077c10 */ /* 0x008fe200087fe4ff */
[----:B-12---:R0:W-:Y:S08]  /*0130*/  STL.128 [R1], R12 ;  /* 0x0000000c01007387 */ /* 0x0061f00000100c00 */
[----:B------:R-:W-:-:S07]  /*0140*/  LEPC R20, `(.L_x_0) ;  /* 0x000000001014794e */ /* 0x000fce0000000000 */
[----:B0-----:R-:W-:Y:S05]  /*0150*/  CALL.ABS.NOINC R8 ;  /* 0x0000000008007343 */ /* 0x001fea0003c00000 */
.L_x_0:
[----:B------:R-:W-:Y:S05]  /*0160*/  EXIT ;  /* 0x000000000000794d */ /* 0x000fea0003800000 */
.L_x_1:
[----:B------:R-:W-:-:S00]  /*0170*/  BRA `(.L_x_1) ;  /* 0xfffffffc00fc7947 */ /* 0x000fc0000383ffff */
[----:B------:R-:W-:-:S00]  /*0180*/  NOP ;  /* 0x0000000000007918 */ /* 0x000fc00000000000 */
[----:B------:R-:W-:-:S00]  /*0190*/  NOP ;  /* 0x0000000000007918 */ /* 0x000fc00000000000 */
[----:B------:R-:W-:-:S00]  /*01a0*/  NOP ;  /* 0x0000000000007918 */ /* 0x000fc00000000000 */
[----:B------:R-:W-:-:S00]  /*01b0*/  NOP ;  /* 0x0000000000007918 */ /* 0x000fc00000000000 */
[----:B------:R-:W-:-:S00]  /*01c0*/  NOP ;  /* 0x0000000000007918 */ /* 0x000fc00000000000 */
[----:B------:R-:W-:-:S00]  /*01d0*/  NOP ;  /* 0x0000000000007918 */ /* 0x000fc00000000000 */
[----:B------:R-:W-:-:S00]  /*01e0*/  NOP ;  /* 0x0000000000007918 */ /* 0x000fc00000000000 */
[----:B------:R-:W-:-:S00]  /*01f0*/  NOP ;  /* 0x0000000000007918 */ /* 0x000fc00000000000 */
.L_x_2:


//--------------------- .nv.global.init           --------------------------
	.section	.nv.global.init,"aw",@progbits
.nv.global.init:
	.type		$str,@object
	.size		$str,(.L_0 - $str)
$str:
        /*0000*/ 	.byte	0x74, 0x68, 0x72, 0x65, 0x61, 0x64, 0x49, 0x64, 0x78, 0x2e, 0x78, 0x20, 0x3a, 0x20, 0x25, 0x64
        /*0010*/ 	.byte	0x2e, 0x09, 0x62, 0x6c, 0x6f, 0x63, 0x6b, 0x49, 0x64, 0x78, 0x2e, 0x78, 0x20, 0x3a, 0x20, 0x25
        /*0020*/ 	.byte	0x64, 0x2c, 0x09, 0x67, 0x69, 0x64, 0x20, 0x3a, 0x20, 0x25, 0x64, 0x09, 0x56, 0x61, 0x6c, 0x75
        /*0030*/ 	.byte	0x65, 0x20, 0x3a, 0x20, 0x25, 0x64, 0x0a, 0x00
.L_0:


//--------------------- .nv.shared.reserved.0     --------------------------
	.section	.nv.shared.reserved.0,"aw",@nobits
	.weak		__nv_reservedSMEM_offset_0_alias
	.size		__nv_reservedSMEM_offset_0_alias, 0, 64
	.other		__nv_reservedSMEM_offset_0_alias,@"STO_CUDA_RESERVED_SHARED STV_DEFAULT"
__nv_reservedSMEM_offset_0_alias:
	.zero		0
	.zero		64


//--------------------- .nv.constant0._Z13rando_number_Pi --------------------------
	.section	.nv.constant0._Z13rando_number_Pi,"a",@progbits
	.sectionflags	@""
	.align	4
.nv.constant0._Z13rando_number_Pi:
	.zero		904


//--------------------- SYMBOLS --------------------------

	.type		.nv.reservedSmem.offset0,@object
	.size		.nv.reservedSmem.offset0,0x4
	.type		vprintf,@function
